	.headerflags	@"EF_CUDA_TEXMODE_UNIFIED EF_CUDA_64BIT_ADDRESS EF_CUDA_ACCELERATORS EF_CUDA_SM90 EF_CUDA_VIRTUAL_SM(EF_CUDA_SM90)"
	.elftype	@"ET_EXEC"


//--------------------- .nv.info                  --------------------------
	.section	.nv.info,"",@"SHT_CUDA_INFO"
	.align	4


	//----- nvinfo : EIATTR_REGCOUNT
	.align		4
        /*0000*/ 	.byte	0x04, 0x2f
        /*0002*/ 	.short	(.L_1 - .L_0)
	.align		4
.L_0:
        /*0004*/ 	.word	index@(triton_poi_fused_mul_sigmoid_40)
        /*0008*/ 	.word	0x00000010


	//----- nvinfo : EIATTR_MIN_STACK_SIZE
	.align		4
.L_1:
        /*000c*/ 	.byte	0x04, 0x12
        /*000e*/ 	.short	(.L_3 - .L_2)
	.align		4
.L_2:
        /*0010*/ 	.word	index@(triton_poi_fused_mul_sigmoid_40)
        /*0014*/ 	.word	0x00000000


	//----- nvinfo : EIATTR_FRAME_SIZE
	.align		4
.L_3:
        /*0018*/ 	.byte	0x04, 0x11
        /*001a*/ 	.short	(.L_5 - .L_4)
	.align		4
.L_4:
        /*001c*/ 	.word	index@(triton_poi_fused_mul_sigmoid_40)
        /*0020*/ 	.word	0x00000000


	//----- nvinfo : EIATTR_MIN_STACK_SIZE
	.align		4
.L_5:
        /*0024*/ 	.byte	0x04, 0x12
        /*0026*/ 	.short	(.L_7 - .L_6)
	.align		4
.L_6:
        /*0028*/ 	.word	index@(triton_poi_fused_mul_sigmoid_40)
        /*002c*/ 	.word	0x00000000
.L_7:


//--------------------- .nv.info.triton_poi_fused_mul_sigmoid_40 --------------------------
	.section	.nv.info.triton_poi_fused_mul_sigmoid_40,"",@"SHT_CUDA_INFO"
	.sectionflags	@""
	.align	4


	//----- nvinfo : EIATTR_CUDA_API_VERSION
	.align		4
        /*0000*/ 	.byte	0x04, 0x37
        /*0002*/ 	.short	(.L_9 - .L_8)
.L_8:
        /*0004*/ 	.word	0x0000007c


	//----- nvinfo : EIATTR_KPARAM_INFO
	.align		4
.L_9:
        /*0008*/ 	.byte	0x04, 0x17
        /*000a*/ 	.short	(.L_11 - .L_10)
.L_10:
        /*000c*/ 	.word	0x00000000
        /*0010*/ 	.short	0x0002
        /*0012*/ 	.short	0x0010
        /*0014*/ 	.byte	0x00, 0xf0, 0x11, 0x00


	//----- nvinfo : EIATTR_KPARAM_INFO
	.align		4
.L_11:
        /*0018*/ 	.byte	0x04, 0x17
        /*001a*/ 	.short	(.L_13 - .L_12)
.L_12:
        /*001c*/ 	.word	0x00000000
        /*0020*/ 	.short	0x0001
        /*0022*/ 	.short	0x0008
        /*0024*/ 	.byte	0x00, 0xf4, 0x21, 0x00


	//----- nvinfo : EIATTR_KPARAM_INFO
	.align		4
.L_13:
        /*0028*/ 	.byte	0x04, 0x17
        /*002a*/ 	.short	(.L_15 - .L_14)
.L_14:
        /*002c*/ 	.word	0x00000000
        /*0030*/ 	.short	0x0000
        /*0032*/ 	.short	0x0000
        /*0034*/ 	.byte	0x00, 0xf4, 0x21, 0x00


	//----- nvinfo : EIATTR_SPARSE_MMA_MASK
	.align		4
.L_15:
        /*0038*/ 	.byte	0x03, 0x50
        /*003a*/ 	.short	0x0000


	//----- nvinfo : EIATTR_MAXREG_COUNT
	.align		4
        /*003c*/ 	.byte	0x03, 0x1b
        /*003e*/ 	.short	0x00ff


	//----- nvinfo : EIATTR_EXIT_INSTR_OFFSETS
	.align		4
        /*0040*/ 	.byte	0x04, 0x1c
        /*0042*/ 	.short	(.L_17 - .L_16)


	//   ....[0]....
.L_16:
        /*0044*/ 	.word	0x000004b0


	//   ....[1]....
        /*0048*/ 	.word	0x000004d0


	//----- nvinfo : EIATTR_REQNTID
	.align		4
.L_17:
        /*004c*/ 	.byte	0x04, 0x10
        /*004e*/ 	.short	(.L_19 - .L_18)
.L_18:
        /*0050*/ 	.word	0x00000080
        /*0054*/ 	.word	0x00000001
        /*0058*/ 	.word	0x00000001


	//----- nvinfo : EIATTR_CBANK_PARAM_SIZE
	.align		4
.L_19:
        /*005c*/ 	.byte	0x03, 0x19
        /*005e*/ 	.short	0x0014


	//----- nvinfo : EIATTR_PARAM_CBANK
	.align		4
        /*0060*/ 	.byte	0x04, 0x0a
        /*0062*/ 	.short	(.L_21 - .L_20)
	.align		4
.L_20:
        /*0064*/ 	.word	index@(.nv.constant0.triton_poi_fused_mul_sigmoid_40)
        /*0068*/ 	.short	0x0210
        /*006a*/ 	.short	0x0014


	//----- nvinfo : EIATTR_SW_WAR
	.align		4
.L_21:
        /*006c*/ 	.byte	0x04, 0x36
        /*006e*/ 	.short	(.L_23 - .L_22)
.L_22:
        /*0070*/ 	.word	0x00000008
.L_23:


//--------------------- .nv.callgraph             --------------------------
	.section	.nv.callgraph,"",@"SHT_CUDA_CALLGRAPH"
	.align	4
	.sectionentsize	8
	.align		4
        /*0000*/ 	.word	0x00000000
	.align		4
        /*0004*/ 	.word	0xffffffff
	.align		4
        /*0008*/ 	.word	0x00000000
	.align		4
        /*000c*/ 	.word	0xfffffffe
	.align		4
        /*0010*/ 	.word	0x00000000
	.align		4
        /*0014*/ 	.word	0xfffffffd
	.align		4
        /*0018*/ 	.word	0x00000000
	.align		4
        /*001c*/ 	.word	0xfffffffc


//--------------------- .text.triton_poi_fused_mul_sigmoid_40 --------------------------
	.section	.text.triton_poi_fused_mul_sigmoid_40,"ax",@progbits
	.align	128
        .global         triton_poi_fused_mul_sigmoid_40
        .type           triton_poi_fused_mul_sigmoid_40,@function
        .size           triton_poi_fused_mul_sigmoid_40,(.L_x_1 - triton_poi_fused_mul_sigmoid_40)
        .other          triton_poi_fused_mul_sigmoid_40,@"STO_CUDA_ENTRY STV_DEFAULT"
triton_poi_fused_mul_sigmoid_40:
.text.triton_poi_fused_mul_sigmoid_40:
[----:B------:R-:W0:Y:S02]  /*0000*/  LDC R1, c[0x0][0x28] ;  /* 0x00000a00ff017b82 */ /* 0x000e240000000800 */
[----:B------:R-:W1:Y:S01]  /*0010*/  S2R R0, SR_TID.X ;  /* 0x0000000000007919 */ /* 0x000e620000002100 */
[----:B------:R-:W2:Y:S01]  /*0020*/  LDC.64 R4, c[0x0][0x210] ;  /* 0x00008400ff047b82 */ /* 0x000ea20000000a00 */
[----:B------:R-:W-:Y:S01]  /*0030*/  CS2R R2, SRZ ;  /* 0x0000000000027805 */ /* 0x000fe2000001ff00 */
[----:B------:R-:W-:Y:S01]  /*0040*/  ULDC.64 UR4, c[0x0][0x208] ;  /* 0x0000820000047ab9 */ /* 0x000fe20000000a00 */
[----:B------:R-:W3:Y:S05]  /*0050*/  S2R R9, SR_CTAID.X ;  /* 0x0000000000097919 */ /* 0x000eea0000002500 */
[----:B------:R-:W4:Y:S01]  /*0060*/  LDC.64 R6, c[0x0][0x218] ;  /* 0x00008600ff067b82 */ /* 0x000f220000000a00 */
[----:B-1----:R-:W-:-:S04]  /*0070*/  SHF.L.U32 R0, R0, 0x1, RZ ;  /* 0x0000000100007819 */ /* 0x002fc800000006ff */
[----:B------:R-:W-:-:S04]  /*0080*/  LOP3.LUT R0, R0, 0xfe, RZ, 0xc0, !PT ;  /* 0x000000fe00007812 */ /* 0x000fc800078ec0ff */
[----:B---3--:R-:W-:-:S04]  /*0090*/  LEA R9, R9, R0, 0x8 ;  /* 0x0000000009097211 */ /* 0x008fc800078e40ff */
[C---:B------:R-:W-:Y:S01]  /*00a0*/  ISETP.GE.AND P0, PT, R9.reuse, 0x4200, PT ;  /* 0x000042000900780c */ /* 0x040fe20003f06270 */
[----:B------:R-:W-:-:S04]  /*00b0*/  IMAD.HI R0, R9, 0x3e0f83e1, RZ ;  /* 0x3e0f83e109007827 */ /* 0x000fc800078e02ff */
[----:B--2---:R-:W-:Y:S01]  /*00c0*/  IMAD.WIDE R4, R9, 0x4, R4 ;  /* 0x0000000409047825 */ /* 0x004fe200078e0204 */
[----:B------:R-:W-:-:S04]  /*00d0*/  SHF.R.U32.HI R11, RZ, 0x1f, R0 ;  /* 0x0000001fff0b7819 */ /* 0x000fc80000011600 */
[CC--:B------:R-:W-:Y:S02]  /*00e0*/  LEA.HI.SX32 R8, R0.reuse, R11.reuse, 0x18 ;  /* 0x0000000b00087211 */ /* 0x0c0fe400078fc2ff */
[----:B------:R-:W-:Y:S01]  /*00f0*/  LEA.HI.SX32 R11, R0, R11, 0x16 ;  /* 0x0000000b000b7211 */ /* 0x000fe200078fb2ff */
[----:B------:R-:W2:Y:S02]  /*0100*/  @!P0 LDG.E.64 R2, desc[UR4][R4.64] ;  /* 0x0000000404028981 */ /* 0x000ea4000c1e1b00 */
[----:B------:R-:W-:-:S04]  /*0110*/  IMAD R8, R8, -0x420, R9 ;  /* 0xfffffbe008087824 */ /* 0x000fc800078e0209 */
[----:B------:R-:W-:Y:S01]  /*0120*/  IMAD R11, R11, 0x420, R8 ;  /* 0x000004200b0b7824 */ /* 0x000fe200078e0208 */
[----:B------:R-:W-:-:S03]  /*0130*/  CS2R R8, SRZ ;  /* 0x0000000000087805 */ /* 0x000fc6000001ff00 */
[----:B----4-:R-:W-:-:S05]  /*0140*/  IMAD.WIDE R6, R11, 0x4, R6 ;  /* 0x000000040b067825 */ /* 0x010fca00078e0206 */
[----:B------:R-:W3:Y:S01]  /*0150*/  @!P0 LDG.E.EL.64 R8, desc[UR4][R6.64] ;  /* 0x0000000406088981 */ /* 0x000ee2000c2e1b00 */
[----:B------:R-:W-:Y:S01]  /*0160*/  HFMA2.MMA R13, -RZ, RZ, 1.625, 0 ;  /* 0x3e800000ff0d7435 */ /* 0x000fe200000001ff */
[----:B--2---:R-:W-:-:S04]  /*0170*/  FADD R0, RZ, -R2 ;  /* 0x80000002ff007221 */ /* 0x004fc80000000000 */
[----:B------:R-:W-:Y:S01]  /*0180*/  FMUL R10, R0, 1.4426950216293334961 ;  /* 0x3fb8aa3b000a7820 */ /* 0x000fe20000400000 */
[----:B------:R-:W-:-:S04]  /*0190*/  FADD R0, RZ, -R3 ;  /* 0x80000003ff007221 */ /* 0x000fc80000000000 */
[----:B------:R-:W-:Y:S01]  /*01a0*/  FMUL R11, R0, 1.4426950216293334961 ;  /* 0x3fb8aa3b000b7820 */ /* 0x000fe20000400000 */
[----:B------:R-:W-:-:S04]  /*01b0*/  FSETP.GEU.AND P1, PT, R10, -126, PT ;  /* 0xc2fc00000a00780b */ /* 0x000fc80003f2e000 */
[----:B------:R-:W-:Y:S01]  /*01c0*/  FSETP.GEU.AND P4, PT, R11, -126, PT ;  /* 0xc2fc00000b00780b */ /* 0x000fe20003f8e000 */
[----:B---3--:R-:W-:Y:S01]  /*01d0*/  FADD R8, RZ, -R8 ;  /* 0x80000008ff087221 */ /* 0x008fe20000000000 */
[----:B------:R-:W-:-:S03]  /*01e0*/  FADD R9, RZ, -R9 ;  /* 0x80000009ff097221 */ /* 0x000fc60000000000 */
[----:B------:R-:W-:Y:S01]  /*01f0*/  FMUL R8, R8, 1.4426950216293334961 ;  /* 0x3fb8aa3b08087820 */ /* 0x000fe20000400000 */
[----:B------:R-:W-:-:S03]  /*0200*/  FMUL R9, R9, 1.4426950216293334961 ;  /* 0x3fb8aa3b09097820 */ /* 0x000fc60000400000 */
[----:B------:R-:W-:Y:S01]  /*0210*/  @!P1 FMUL R10, R10, 0.5 ;  /* 0x3f0000000a0a9820 */ /* 0x000fe20000400000 */
[C---:B------:R-:W-:Y:S02]  /*0220*/  FSETP.GEU.AND P2, PT, R8.reuse, -126, PT ;  /* 0xc2fc00000800780b */ /* 0x040fe40003f4e000 */
[----:B------:R-:W-:Y:S01]  /*0230*/  FSETP.GEU.AND P3, PT, R9, -126, PT ;  /* 0xc2fc00000900780b */ /* 0x000fe20003f6e000 */
[----:B------:R-:W-:Y:S01]  /*0240*/  @!P4 FMUL R11, R11, 0.5 ;  /* 0x3f0000000b0bc820 */ /* 0x000fe20000400000 */
[----:B------:R-:W1:Y:S08]  /*0250*/  MUFU.EX2 R0, R10 ;  /* 0x0000000a00007308 */ /* 0x000e700000000800 */
[----:B------:R-:W2:Y:S01]  /*0260*/  MUFU.EX2 R6, R11 ;  /* 0x0000000b00067308 */ /* 0x000ea20000000800 */
[----:B------:R-:W-:-:S02]  /*0270*/  @!P2 FMUL R8, R8, 0.5 ;  /* 0x3f0000000808a820 */ /* 0x000fc40000400000 */
[----:B------:R-:W-:Y:S01]  /*0280*/  @!P3 FMUL R9, R9, 0.5 ;  /* 0x3f0000000909b820 */ /* 0x000fe20000400000 */
[----:B-1----:R-:W-:-:S04]  /*0290*/  @!P1 FMUL R0, R0, R0 ;  /* 0x0000000000009220 */ /* 0x002fc80000400000 */
[----:B------:R-:W1:Y:S01]  /*02a0*/  MUFU.EX2 R7, R8 ;  /* 0x0000000800077308 */ /* 0x000e620000000800 */
[----:B------:R-:W-:Y:S01]  /*02b0*/  FADD R0, R0, 1 ;  /* 0x3f80000000007421 */ /* 0x000fe20000000000 */
[----:B--2---:R-:W-:-:S06]  /*02c0*/  @!P4 FMUL R6, R6, R6 ;  /* 0x000000060606c220 */ /* 0x004fcc0000400000 */
[----:B------:R-:W2:Y:S01]  /*02d0*/  MUFU.EX2 R12, R9 ;  /* 0x00000009000c7308 */ /* 0x000ea20000000800 */
[----:B------:R-:W-:Y:S01]  /*02e0*/  FSETP.GT.AND P1, PT, R0, 8.50705917302346158658e+37, PT ;  /* 0x7e8000000000780b */ /* 0x000fe20003f24000 */
[----:B------:R-:W-:Y:S01]  /*02f0*/  FADD R6, R6, 1 ;  /* 0x3f80000006067421 */ /* 0x000fe20000000000 */
[----:B-1----:R-:W-:-:S04]  /*0300*/  @!P2 FMUL R7, R7, R7 ;  /* 0x000000070707a220 */ /* 0x002fc80000400000 */
[----:B------:R-:W-:Y:S01]  /*0310*/  FSETP.GT.AND P2, PT, R6, 8.50705917302346158658e+37, PT ;  /* 0x7e8000000600780b */ /* 0x000fe20003f44000 */
[----:B------:R-:W-:Y:S01]  /*0320*/  FADD R8, R7, 1 ;  /* 0x3f80000007087421 */ /* 0x000fe20000000000 */
[----:B------:R-:W-:-:S05]  /*0330*/  FSEL R7, R13, 1, P1 ;  /* 0x3f8000000d077808 */ /* 0x000fca0000800000 */
[----:B------:R-:W-:Y:S01]  /*0340*/  @P1 FMUL R0, R0, 0.25 ;  /* 0x3e80000000001820 */ /* 0x000fe20000400000 */
[----:B--2---:R-:W-:Y:S01]  /*0350*/  @!P3 FMUL R12, R12, R12 ;  /* 0x0000000c0c0cb220 */ /* 0x004fe20000400000 */
[----:B------:R-:W-:Y:S02]  /*0360*/  FSETP.GT.AND P3, PT, R8, 8.50705917302346158658e+37, PT ;  /* 0x7e8000000800780b */ /* 0x000fe40003f64000 */
[C---:B------:R-:W-:Y:S01]  /*0370*/  FSEL R9, R13.reuse, 1, P2 ;  /* 0x3f8000000d097808 */ /* 0x040fe20001000000 */
[----:B------:R-:W-:Y:S01]  /*0380*/  FADD R12, R12, 1 ;  /* 0x3f8000000c0c7421 */ /* 0x000fe20000000000 */
[----:B------:R-:W1:Y:S01]  /*0390*/  MUFU.RCP R0, R0 ;  /* 0x0000000000007308 */ /* 0x000e620000001000 */
[----:B------:R-:W-:Y:S01]  /*03a0*/  @P2 FMUL R6, R6, 0.25 ;  /* 0x3e80000006062820 */ /* 0x000fe20000400000 */
[----:B------:R-:W-:Y:S02]  /*03b0*/  FSEL R11, R13, 1, P3 ;  /* 0x3f8000000d0b7808 */ /* 0x000fe40001800000 */
[----:B------:R-:W-:-:S04]  /*03c0*/  FSETP.GT.AND P4, PT, R12, 8.50705917302346158658e+37, PT ;  /* 0x7e8000000c00780b */ /* 0x000fc80003f84000 */
[----:B------:R-:W2:Y:S01]  /*03d0*/  MUFU.RCP R6, R6 ;  /* 0x0000000600067308 */ /* 0x000ea20000001000 */
[----:B------:R-:W-:Y:S01]  /*03e0*/  @P3 FMUL R8, R8, 0.25 ;  /* 0x3e80000008083820 */ /* 0x000fe20000400000 */
[----:B------:R-:W-:Y:S01]  /*03f0*/  FSEL R13, R13, 1, P4 ;  /* 0x3f8000000d0d7808 */ /* 0x000fe20002000000 */
[----:B-1----:R-:W-:-:S05]  /*0400*/  FMUL R7, R0, R7 ;  /* 0x0000000700077220 */ /* 0x002fca0000400000 */
[----:B------:R-:W1:Y:S01]  /*0410*/  MUFU.RCP R8, R8 ;  /* 0x0000000800087308 */ /* 0x000e620000001000 */
[----:B------:R-:W-:Y:S01]  /*0420*/  @P4 FMUL R12, R12, 0.25 ;  /* 0x3e8000000c0c4820 */ /* 0x000fe20000400000 */
[----:B------:R-:W-:Y:S01]  /*0430*/  FMUL R7, R7, R2 ;  /* 0x0000000207077220 */ /* 0x000fe20000400000 */
[----:B--2---:R-:W-:-:S05]  /*0440*/  FMUL R6, R6, R9 ;  /* 0x0000000906067220 */ /* 0x004fca0000400000 */
[----:B------:R-:W2:Y:S01]  /*0450*/  MUFU.RCP R12, R12 ;  /* 0x0000000c000c7308 */ /* 0x000ea20000001000 */
[----:B------:R-:W-:Y:S01]  /*0460*/  FMUL R6, R6, R3 ;  /* 0x0000000306067220 */ /* 0x000fe20000400000 */
[----:B-1----:R-:W-:Y:S01]  /*0470*/  FMUL R0, R8, R11 ;  /* 0x0000000b08007220 */ /* 0x002fe20000400000 */
[----:B--2---:R-:W-:-:S03]  /*0480*/  FMUL R13, R12, R13 ;  /* 0x0000000d0c0d7220 */ /* 0x004fc60000400000 */
[----:B------:R-:W-:Y:S01]  /*0490*/  FMUL R12, R7, R0 ;  /* 0x00000000070c7220 */ /* 0x000fe20000400000 */
[----:B------:R-:W-:Y:S01]  /*04a0*/  FMUL R13, R6, R13 ;  /* 0x0000000d060d7220 */ /* 0x000fe20000400000 */
[----:B------:R-:W-:Y:S06]  /*04b0*/  @P0 EXIT ;  /* 0x000000000000094d */ /* 0x000fec0003800000 */
[----:B------:R-:W-:Y:S01]  /*04c0*/  STG.E.64 desc[UR4][R4.64], R12 ;  /* 0x0000000c04007986 */ /* 0x000fe2000c101b04 */
[----:B------:R-:W-:Y:S05]  /*04d0*/  EXIT ;  /* 0x000000000000794d */ /* 0x000fea0003800000 */
.L_x_0:
[----:B------:R-:W-:-:S00]  /*04e0*/  BRA `(.L_x_0) ;  /* 0xfffffffc00fc7947 */ /* 0x000fc0000383ffff */
[----:B------:R-:W-:-:S00]  /*04f0*/  NOP ;  /* 0x0000000000007918 */ /* 0x000fc00000000000 */
        /* <DEDUP_REMOVED lines=8> */
.L_x_1:


//--------------------- .nv.constant0.triton_poi_fused_mul_sigmoid_40 --------------------------
	.section	.nv.constant0.triton_poi_fused_mul_sigmoid_40,"a",@progbits
	.sectionflags	@""
	.align	4
.nv.constant0.triton_poi_fused_mul_sigmoid_40:
	.zero		548
